//
// Generated by NVIDIA NVVM Compiler
//
// Compiler Build ID: CL-36424714
// Cuda compilation tools, release 13.0, V13.0.88
// Based on NVVM 20.0.0
//

.version 9.0
.target sm_100
.address_size 64

	// .globl	_Z6kerneli
.extern .func  (.param .b32 func_retval0) vprintf
(
	.param .b64 vprintf_param_0,
	.param .b64 vprintf_param_1
)
;
.global .align 1 .b8 $str[20] = {115, 116, 114, 101, 97, 109, 32, 37, 100, 44, 32, 119, 97, 105, 116, 105, 110, 103, 10};

.visible .entry _Z6kerneli(
	.param .u32 _Z6kerneli_param_0
)
{
	.local .align 8 .b8 	__local_depot0[8];
	.reg .b64 	%SP;
	.reg .b64 	%SPL;
	.reg .b32 	%r<4>;
	.reg .b64 	%rd<5>;

	mov.u64 	%SPL, __local_depot0;
	cvta.local.u64 	%SP, %SPL;
	ld.param.u32 	%r1, [_Z6kerneli_param_0];
	add.u64 	%rd1, %SP, 0;
	add.u64 	%rd2, %SPL, 0;
	st.local.u32 	[%rd2], %r1;
	mov.u64 	%rd3, $str;
	cvta.global.u64 	%rd4, %rd3;
	{ // callseq 0, 0
	.param .b64 param0;
	st.param.b64 	[param0], %rd4;
	.param .b64 param1;
	st.param.b64 	[param1], %rd1;
	.param .b32 retval0;
	call.uni (retval0), 
	vprintf, 
	(
	param0, 
	param1
	);
	ld.param.b32 	%r2, [retval0];
	} // callseq 0

}


// ===== COMPILED SASS (sm_100) =====

	.target	sm_100

	.elftype	@"ET_EXEC"


//--------------------- .note.nv.tkinfo           --------------------------
	.section	.note.nv.tkinfo,"",@"SHT_NOTE"
	.sectionflags	@"SHF_NOTE_NV_TKINFO"
	.tkinfo
        /*0018*/ 	.word	0x00000002
        /*0030*/ 	.string	""
        /*0030*/ 	.string	"ptxas"
        /*0030*/ 	.string	"Cuda compilation tools, release 13.0, V13.0.88"
        /*0030*/ 	.string	"Build cuda_13.0.r13.0/compiler.36424714_0"
        /*0030*/ 	.string	"-arch sm_100 -m 64 "



//--------------------- .note.nv.cuinfo           --------------------------
	.section	.note.nv.cuinfo,"",@"SHT_NOTE"
	.sectionflags	@"SHF_NOTE_NV_CUINFO"
        /*0018*/ 	.short	0x0002
        /*001a*/ 	.short	0x0064
        /*001c*/ 	.short	0x0082
	.zero		2


//--------------------- .nv.info                  --------------------------
	.section	.nv.info,"",@"SHT_CUDA_INFO"
	.align	4


	//----- nvinfo : EIATTR_REGCOUNT
	.align		4
        /*0000*/ 	.byte	0x04, 0x2f
        /*0002*/ 	.short	(.L_2 - .L_1)
	.align		4
.L_1:
        /*0004*/ 	.word	index@(_Z6kerneli)
        /*0008*/ 	.word	0x00000018


	//----- nvinfo : EIATTR_FRAME_SIZE
	.align		4
.L_2:
        /*000c*/ 	.byte	0x04, 0x11
        /*000e*/ 	.short	(.L_4 - .L_3)
	.align		4
.L_3:
        /*0010*/ 	.word	index@(_Z6kerneli)
        /*0014*/ 	.word	0x00000008


	//----- nvinfo : EIATTR_MIN_STACK_SIZE
	.align		4
.L_4:
        /*0018*/ 	.byte	0x04, 0x12
        /*001a*/ 	.short	(.L_6 - .L_5)
	.align		4
.L_5:
        /*001c*/ 	.word	index@(_Z6kerneli)
        /*0020*/ 	.word	0x00000008
.L_6:


//--------------------- .nv.compat                --------------------------
	.section	.nv.compat,"",@"SHT_CUDA_COMPAT_INFO"
	.align	4
        /*0000*/ 	.byte	0x02, 0x09, 0x00, 0x00, 0x02, 0x02, 0x01, 0x00, 0x02, 0x05, 0x05, 0x00, 0x03, 0x07, 0x01, 0x01
        /*0010*/ 	.byte	0x02, 0x03, 0x00, 0x00, 0x02, 0x06, 0x01, 0x00, 0x04, 0x0b, 0x08, 0x00, 0x09, 0x00, 0x00, 0x00
        /*0020*/ 	.byte	0x00, 0x00, 0x00, 0x00


//--------------------- .nv.info._Z6kerneli       --------------------------
	.section	.nv.info._Z6kerneli,"",@"SHT_CUDA_INFO"
	.sectionflags	@""
	.align	4


	//----- nvinfo : EIATTR_CUDA_API_VERSION
	.align		4
        /*0000*/ 	.byte	0x04, 0x37
        /*0002*/ 	.short	(.L_8 - .L_7)
.L_7:
        /*0004*/ 	.word	0x00000082


	//----- nvinfo : EIATTR_KPARAM_INFO
	.align		4
.L_8:
        /*0008*/ 	.byte	0x04, 0x17
        /*000a*/ 	.short	(.L_10 - .L_9)
.L_9:
        /*000c*/ 	.word	0x00000000
        /*0010*/ 	.short	0x0000
        /*0012*/ 	.short	0x0000
        /*0014*/ 	.byte	0x00, 0xf0, 0x11, 0x00


	//----- nvinfo : EIATTR_SPARSE_MMA_MASK
	.align		4
.L_10:
        /*0018*/ 	.byte	0x03, 0x50
        /*001a*/ 	.short	0x0000


	//----- nvinfo : EIATTR_MAXREG_COUNT
	.align		4
        /*001c*/ 	.byte	0x03, 0x1b
        /*001e*/ 	.short	0x00ff


	//----- nvinfo : EIATTR_EXTERNS
	.align		4
        /*0020*/ 	.byte	0x04, 0x0f
        /*0022*/ 	.short	(.L_12 - .L_11)


	//   ....[0]....
	.align		4
.L_11:
        /*0024*/ 	.word	index@(vprintf)


	//----- nvinfo : EIATTR_MERCURY_ISA_VERSION
	.align		4
.L_12:
        /*0028*/ 	.byte	0x03, 0x5f
        /*002a*/ 	.short	0x0101


	//----- nvinfo : EIATTR_VRC_CTA_INIT_COUNT
	.align		4
        /*002c*/ 	.byte	0x02, 0x4a
	.zero		1
	.zero		1


	//----- nvinfo : EIATTR_SYSCALL_OFFSETS
	.align		4
        /*0030*/ 	.byte	0x04, 0x46
        /*0032*/ 	.short	(.L_14 - .L_13)


	//   ....[0]....
.L_13:
        /*0034*/ 	.word	0x000000e0


	//----- nvinfo : EIATTR_EXIT_INSTR_OFFSETS
	.align		4
.L_14:
        /*0038*/ 	.byte	0x04, 0x1c
        /*003a*/ 	.short	(.L_16 - .L_15)


	//   ....[0]....
.L_15:
        /*003c*/ 	.word	0x000000f0


	//----- nvinfo : EIATTR_CBANK_PARAM_SIZE
	.align		4
.L_16:
        /*0040*/ 	.byte	0x03, 0x19
        /*0042*/ 	.short	0x0004


	//----- nvinfo : EIATTR_PARAM_CBANK
	.align		4
        /*0044*/ 	.byte	0x04, 0x0a
        /*0046*/ 	.short	(.L_18 - .L_17)
	.align		4
.L_17:
        /*0048*/ 	.word	index@(.nv.constant0._Z6kerneli)
        /*004c*/ 	.short	0x0380
        /*004e*/ 	.short	0x0004


	//----- nvinfo : EIATTR_SW_WAR
	.align		4
.L_18:
        /*0050*/ 	.byte	0x04, 0x36
        /*0052*/ 	.short	(.L_20 - .L_19)
.L_19:
        /*0054*/ 	.word	0x00000008
.L_20:


//--------------------- .nv.callgraph             --------------------------
	.section	.nv.callgraph,"",@"SHT_CUDA_CALLGRAPH"
	.align	4
	.sectionentsize	8
	.align		4
        /*0000*/ 	.word	0x00000000
	.align		4
        /*0004*/ 	.word	0xffffffff
	.align		4
        /*0008*/ 	.word	index@(_Z6kerneli)
	.align		4
        /*000c*/ 	.word	index@(vprintf)
	.align		4
        /*0010*/ 	.word	0x00000000
	.align		4
        /*0014*/ 	.word	0xfffffffe
	.align		4
        /*0018*/ 	.word	0x00000000
	.align		4
        /*001c*/ 	.word	0xfffffffd
	.align		4
        /*0020*/ 	.word	0x00000000
	.align		4
        /*0024*/ 	.word	0xfffffffc


//--------------------- .nv.constant4             --------------------------
	.section	.nv.constant4,"a",@progbits
	.align	8
	.align		8
.nv.constant4:
        /*0000*/ 	.dword	vprintf
	.align		8
        /*0008*/ 	.dword	$str


//--------------------- .text._Z6kerneli          --------------------------
	.section	.text._Z6kerneli,"ax",@progbits
	.align	128
        .global         _Z6kerneli
        .type           _Z6kerneli,@function
        .size           _Z6kerneli,(.L_x_2 - _Z6kerneli)
        .other          _Z6kerneli,@"STO_CUDA_ENTRY STV_DEFAULT"
_Z6kerneli:
.text._Z6kerneli:
[----:B------:R-:W0:Y:S08]  /*0000*/  LDC R1, c[0x0][0x37c] ;  /* 0x0000df00ff017b82 */ /* 0x000e300000000800 */
[----:B------:R-:W1:Y:S01]  /*0010*/  LDC R8, c[0x0][0x380] ;  /* 0x0000e000ff087b82 */ /* 0x000e620000000800 */
[----:B0-----:R-:W-:Y:S01]  /*0020*/  VIADD R1, R1, 0xfffffff8 ;  /* 0xfffffff801017836 */ /* 0x001fe20000000000 */
[----:B------:R-:W-:Y:S01]  /*0030*/  MOV R0, 0x0 ;  /* 0x0000000000007802 */ /* 0x000fe20000000f00 */
[----:B------:R-:W0:Y:S01]  /*0040*/  LDCU UR4, c[0x0][0x2f8] ;  /* 0x00005f00ff0477ac */ /* 0x000e220008000800 */
[----:B------:R-:W2:Y:S04]  /*0050*/  LDCU.64 UR6, c[0x4][0x8] ;  /* 0x01000100ff0677ac */ /* 0x000ea80008000a00 */
[----:B------:R3:W4:Y:S01]  /*0060*/  LDC.64 R2, c[0x4][R0] ;  /* 0x0100000000027b82 */ /* 0x0007220000000a00 */
[----:B------:R-:W5:Y:S01]  /*0070*/  LDCU UR5, c[0x0][0x2fc] ;  /* 0x00005f80ff0577ac */ /* 0x000f620008000800 */
[----:B0-----:R-:W-:Y:S01]  /*0080*/  IADD3 R6, P0, PT, R1, UR4, RZ ;  /* 0x0000000401067c10 */ /* 0x001fe2000ff1e0ff */
[----:B-1----:R3:W-:Y:S01]  /*0090*/  STL [R1], R8 ;  /* 0x0000000801007387 */ /* 0x0027e20000100800 */
[----:B--2---:R-:W-:Y:S01]  /*00a0*/  IMAD.U32 R4, RZ, RZ, UR6 ;  /* 0x00000006ff047e24 */ /* 0x004fe2000f8e00ff */
[----:B------:R-:W-:-:S02]  /*00b0*/  MOV R5, UR7 ;  /* 0x0000000700057c02 */ /* 0x000fc40008000f00 */
[----:B-----5:R-:W-:-:S08]  /*00c0*/  IMAD.X R7, RZ, RZ, UR5, P0 ;  /* 0x00000005ff077e24 */ /* 0x020fd000080e06ff */
[----:B------:R-:W-:-:S07]  /*00d0*/  LEPC R20, `(.L_x_0) ;  /* 0x000000001014794e */ /* 0x000fce0000000000 */
[----:B---34-:R-:W-:Y:S05]  /*00e0*/  CALL.ABS.NOINC R2 ;  /* 0x0000000002007343 */ /* 0x018fea0003c00000 */
.L_x_0:
[----:B------:R-:W-:Y:S05]  /*00f0*/  EXIT ;  /* 0x000000000000794d */ /* 0x000fea0003800000 */
.L_x_1:
[----:B------:R-:W-:-:S00]  /*0100*/  BRA `(.L_x_1) ;  /* 0xfffffffc00fc7947 */ /* 0x000fc0000383ffff */
[----:B------:R-:W-:-:S00]  /*0110*/  NOP ;  /* 0x0000000000007918 */ /* 0x000fc00000000000 */
        /* <DEDUP_REMOVED lines=14> */
.L_x_2:


//--------------------- .nv.global.init           --------------------------
	.section	.nv.global.init,"aw",@progbits
.nv.global.init:
	.type		$str,@object
	.size		$str,(.L_0 - $str)
$str:
        /*0000*/ 	.byte	0x73, 0x74, 0x72, 0x65, 0x61, 0x6d, 0x20, 0x25, 0x64, 0x2c, 0x20, 0x77, 0x61, 0x69, 0x74, 0x69
        /*0010*/ 	.byte	0x6e, 0x67, 0x0a, 0x00
.L_0:


//--------------------- .nv.shared.reserved.0     --------------------------
	.section	.nv.shared.reserved.0,"aw",@nobits
	.weak		__nv_reservedSMEM_offset_0_alias
	.size		__nv_reservedSMEM_offset_0_alias, 0, 64
	.other		__nv_reservedSMEM_offset_0_alias,@"STO_CUDA_RESERVED_SHARED STV_DEFAULT"
__nv_reservedSMEM_offset_0_alias:
	.zero		0
	.zero		64


//--------------------- .nv.constant0._Z6kerneli  --------------------------
	.section	.nv.constant0._Z6kerneli,"a",@progbits
	.sectionflags	@""
	.align	4
.nv.constant0._Z6kerneli:
	.zero		900


//--------------------- SYMBOLS --------------------------

	.type		.nv.reservedSmem.offset0,@object
	.size		.nv.reservedSmem.offset0,0x4
	.type		vprintf,@function
